//
// Generated by NVIDIA NVVM Compiler
//
// Compiler Build ID: CL-36424714
// Cuda compilation tools, release 13.0, V13.0.88
// Based on NVVM 20.0.0
//

.version 9.0
.target sm_100
.address_size 64

	// .globl	_Z9MatrixAddPiS_S_i

.visible .entry _Z9MatrixAddPiS_S_i(
	.param .u64 .ptr .align 1 _Z9MatrixAddPiS_S_i_param_0,
	.param .u64 .ptr .align 1 _Z9MatrixAddPiS_S_i_param_1,
	.param .u64 .ptr .align 1 _Z9MatrixAddPiS_S_i_param_2,
	.param .u32 _Z9MatrixAddPiS_S_i_param_3
)
{
	.reg .pred 	%p<2>;
	.reg .b32 	%r<17>;
	.reg .b64 	%rd<11>;

	ld.param.u64 	%rd1, [_Z9MatrixAddPiS_S_i_param_0];
	ld.param.u64 	%rd2, [_Z9MatrixAddPiS_S_i_param_1];
	ld.param.u64 	%rd3, [_Z9MatrixAddPiS_S_i_param_2];
	ld.param.u32 	%r4, [_Z9MatrixAddPiS_S_i_param_3];
	mov.u32 	%r5, %ctaid.x;
	mov.u32 	%r6, %ntid.x;
	mov.u32 	%r7, %tid.x;
	mad.lo.s32 	%r1, %r5, %r6, %r7;
	mov.u32 	%r8, %ctaid.y;
	mov.u32 	%r9, %ntid.y;
	mov.u32 	%r10, %tid.y;
	mad.lo.s32 	%r11, %r8, %r9, %r10;
	max.s32 	%r12, %r1, %r11;
	setp.ge.s32 	%p1, %r12, %r4;
	@%p1 bra 	$L__BB0_2;
	cvta.to.global.u64 	%rd4, %rd1;
	cvta.to.global.u64 	%rd5, %rd2;
	cvta.to.global.u64 	%rd6, %rd3;
	mad.lo.s32 	%r13, %r4, %r1, %r11;
	mul.wide.s32 	%rd7, %r13, 4;
	add.s64 	%rd8, %rd4, %rd7;
	ld.global.u32 	%r14, [%rd8];
	add.s64 	%rd9, %rd5, %rd7;
	ld.global.u32 	%r15, [%rd9];
	add.s32 	%r16, %r15, %r14;
	add.s64 	%rd10, %rd6, %rd7;
	st.global.u32 	[%rd10], %r16;
$L__BB0_2:
	ret;

}


// ===== COMPILED SASS (sm_100) =====

	.target	sm_100

	.elftype	@"ET_EXEC"


//--------------------- .note.nv.tkinfo           --------------------------
	.section	.note.nv.tkinfo,"",@"SHT_NOTE"
	.sectionflags	@"SHF_NOTE_NV_TKINFO"
	.tkinfo
        /*0018*/ 	.word	0x00000002
        /*0030*/ 	.string	""
        /*0030*/ 	.string	"ptxas"
        /*0030*/ 	.string	"Cuda compilation tools, release 13.0, V13.0.88"
        /*0030*/ 	.string	"Build cuda_13.0.r13.0/compiler.36424714_0"
        /*0030*/ 	.string	"-arch sm_100 -m 64 "



//--------------------- .note.nv.cuinfo           --------------------------
	.section	.note.nv.cuinfo,"",@"SHT_NOTE"
	.sectionflags	@"SHF_NOTE_NV_CUINFO"
        /*0018*/ 	.short	0x0002
        /*001a*/ 	.short	0x0064
        /*001c*/ 	.short	0x0082
	.zero		2


//--------------------- .nv.info                  --------------------------
	.section	.nv.info,"",@"SHT_CUDA_INFO"
	.align	4


	//----- nvinfo : EIATTR_REGCOUNT
	.align		4
        /*0000*/ 	.byte	0x04, 0x2f
        /*0002*/ 	.short	(.L_1 - .L_0)
	.align		4
.L_0:
        /*0004*/ 	.word	index@(_Z9MatrixAddPiS_S_i)
        /*0008*/ 	.word	0x0000000c


	//----- nvinfo : EIATTR_FRAME_SIZE
	.align		4
.L_1:
        /*000c*/ 	.byte	0x04, 0x11
        /*000e*/ 	.short	(.L_3 - .L_2)
	.align		4
.L_2:
        /*0010*/ 	.word	index@(_Z9MatrixAddPiS_S_i)
        /*0014*/ 	.word	0x00000000


	//----- nvinfo : EIATTR_MIN_STACK_SIZE
	.align		4
.L_3:
        /*0018*/ 	.byte	0x04, 0x12
        /*001a*/ 	.short	(.L_5 - .L_4)
	.align		4
.L_4:
        /*001c*/ 	.word	index@(_Z9MatrixAddPiS_S_i)
        /*0020*/ 	.word	0x00000000
.L_5:


//--------------------- .nv.compat                --------------------------
	.section	.nv.compat,"",@"SHT_CUDA_COMPAT_INFO"
	.align	4
        /*0000*/ 	.byte	0x02, 0x09, 0x00, 0x00, 0x02, 0x02, 0x01, 0x00, 0x02, 0x05, 0x05, 0x00, 0x03, 0x07, 0x01, 0x01
        /*0010*/ 	.byte	0x02, 0x03, 0x00, 0x00, 0x02, 0x06, 0x01, 0x00, 0x04, 0x0b, 0x08, 0x00, 0x09, 0x00, 0x00, 0x00
        /*0020*/ 	.byte	0x00, 0x00, 0x00, 0x00


//--------------------- .nv.info._Z9MatrixAddPiS_S_i --------------------------
	.section	.nv.info._Z9MatrixAddPiS_S_i,"",@"SHT_CUDA_INFO"
	.sectionflags	@""
	.align	4


	//----- nvinfo : EIATTR_CUDA_API_VERSION
	.align		4
        /*0000*/ 	.byte	0x04, 0x37
        /*0002*/ 	.short	(.L_7 - .L_6)
.L_6:
        /*0004*/ 	.word	0x00000082


	//----- nvinfo : EIATTR_KPARAM_INFO
	.align		4
.L_7:
        /*0008*/ 	.byte	0x04, 0x17
        /*000a*/ 	.short	(.L_9 - .L_8)
.L_8:
        /*000c*/ 	.word	0x00000000
        /*0010*/ 	.short	0x0003
        /*0012*/ 	.short	0x0018
        /*0014*/ 	.byte	0x00, 0xf0, 0x11, 0x00


	//----- nvinfo : EIATTR_KPARAM_INFO
	.align		4
.L_9:
        /*0018*/ 	.byte	0x04, 0x17
        /*001a*/ 	.short	(.L_11 - .L_10)
.L_10:
        /*001c*/ 	.word	0x00000000
        /*0020*/ 	.short	0x0002
        /*0022*/ 	.short	0x0010
        /*0024*/ 	.byte	0x00, 0xf5, 0x21, 0x00


	//----- nvinfo : EIATTR_KPARAM_INFO
	.align		4
.L_11:
        /*0028*/ 	.byte	0x04, 0x17
        /*002a*/ 	.short	(.L_13 - .L_12)
.L_12:
        /*002c*/ 	.word	0x00000000
        /*0030*/ 	.short	0x0001
        /*0032*/ 	.short	0x0008
        /*0034*/ 	.byte	0x00, 0xf5, 0x21, 0x00


	//----- nvinfo : EIATTR_KPARAM_INFO
	.align		4
.L_13:
        /*0038*/ 	.byte	0x04, 0x17
        /*003a*/ 	.short	(.L_15 - .L_14)
.L_14:
        /*003c*/ 	.word	0x00000000
        /*0040*/ 	.short	0x0000
        /*0042*/ 	.short	0x0000
        /*0044*/ 	.byte	0x00, 0xf5, 0x21, 0x00


	//----- nvinfo : EIATTR_SPARSE_MMA_MASK
	.align		4
.L_15:
        /*0048*/ 	.byte	0x03, 0x50
        /*004a*/ 	.short	0x0000


	//----- nvinfo : EIATTR_MAXREG_COUNT
	.align		4
        /*004c*/ 	.byte	0x03, 0x1b
        /*004e*/ 	.short	0x00ff


	//----- nvinfo : EIATTR_MERCURY_ISA_VERSION
	.align		4
        /*0050*/ 	.byte	0x03, 0x5f
        /*0052*/ 	.short	0x0101


	//----- nvinfo : EIATTR_VRC_CTA_INIT_COUNT
	.align		4
        /*0054*/ 	.byte	0x02, 0x4a
	.zero		1
	.zero		1


	//----- nvinfo : EIATTR_EXIT_INSTR_OFFSETS
	.align		4
        /*0058*/ 	.byte	0x04, 0x1c
        /*005a*/ 	.short	(.L_17 - .L_16)


	//   ....[0]....
.L_16:
        /*005c*/ 	.word	0x000000c0


	//   ....[1]....
        /*0060*/ 	.word	0x00000190


	//----- nvinfo : EIATTR_CBANK_PARAM_SIZE
	.align		4
.L_17:
        /*0064*/ 	.byte	0x03, 0x19
        /*0066*/ 	.short	0x001c


	//----- nvinfo : EIATTR_PARAM_CBANK
	.align		4
        /*0068*/ 	.byte	0x04, 0x0a
        /*006a*/ 	.short	(.L_19 - .L_18)
	.align		4
.L_18:
        /*006c*/ 	.word	index@(.nv.constant0._Z9MatrixAddPiS_S_i)
        /*0070*/ 	.short	0x0380
        /*0072*/ 	.short	0x001c


	//----- nvinfo : EIATTR_SW_WAR
	.align		4
.L_19:
        /*0074*/ 	.byte	0x04, 0x36
        /*0076*/ 	.short	(.L_21 - .L_20)
.L_20:
        /*0078*/ 	.word	0x00000008
.L_21:


//--------------------- .nv.callgraph             --------------------------
	.section	.nv.callgraph,"",@"SHT_CUDA_CALLGRAPH"
	.align	4
	.sectionentsize	8
	.align		4
        /*0000*/ 	.word	0x00000000
	.align		4
        /*0004*/ 	.word	0xffffffff
	.align		4
        /*0008*/ 	.word	0x00000000
	.align		4
        /*000c*/ 	.word	0xfffffffe
	.align		4
        /*0010*/ 	.word	0x00000000
	.align		4
        /*0014*/ 	.word	0xfffffffd
	.align		4
        /*0018*/ 	.word	0x00000000
	.align		4
        /*001c*/ 	.word	0xfffffffc


//--------------------- .text._Z9MatrixAddPiS_S_i --------------------------
	.section	.text._Z9MatrixAddPiS_S_i,"ax",@progbits
	.align	128
        .global         _Z9MatrixAddPiS_S_i
        .type           _Z9MatrixAddPiS_S_i,@function
        .size           _Z9MatrixAddPiS_S_i,(.L_x_1 - _Z9MatrixAddPiS_S_i)
        .other          _Z9MatrixAddPiS_S_i,@"STO_CUDA_ENTRY STV_DEFAULT"
_Z9MatrixAddPiS_S_i:
.text._Z9MatrixAddPiS_S_i:
[----:B------:R-:W-:Y:S01]  /*0000*/  LDC R1, c[0x0][0x37c] ;  /* 0x0000df00ff017b82 */ /* 0x000fe20000000800 */
[----:B------:R-:W0:Y:S07]  /*0010*/  S2R R3, SR_TID.X ;  /* 0x0000000000037919 */ /* 0x000e2e0000002100 */
[----:B------:R-:W0:Y:S01]  /*0020*/  LDC R0, c[0x0][0x360] ;  /* 0x0000d800ff007b82 */ /* 0x000e220000000800 */
[----:B------:R-:W1:Y:S01]  /*0030*/  LDCU UR6, c[0x0][0x398] ;  /* 0x00007300ff0677ac */ /* 0x000e620008000800 */
[----:B------:R-:W2:Y:S06]  /*0040*/  S2R R2, SR_TID.Y ;  /* 0x0000000000027919 */ /* 0x000eac0000002200 */
[----:B------:R-:W0:Y:S08]  /*0050*/  S2UR UR4, SR_CTAID.X ;  /* 0x00000000000479c3 */ /* 0x000e300000002500 */
[----:B------:R-:W2:Y:S08]  /*0060*/  S2UR UR5, SR_CTAID.Y ;  /* 0x00000000000579c3 */ /* 0x000eb00000002600 */
[----:B------:R-:W2:Y:S01]  /*0070*/  LDC R7, c[0x0][0x364] ;  /* 0x0000d900ff077b82 */ /* 0x000ea20000000800 */
[----:B0-----:R-:W-:-:S02]  /*0080*/  IMAD R0, R0, UR4, R3 ;  /* 0x0000000400007c24 */ /* 0x001fc4000f8e0203 */
[----:B--2---:R-:W-:-:S05]  /*0090*/  IMAD R7, R7, UR5, R2 ;  /* 0x0000000507077c24 */ /* 0x004fca000f8e0202 */
[----:B------:R-:W-:-:S04]  /*00a0*/  VIMNMX R2, PT, PT, R0, R7, !PT ;  /* 0x0000000700027248 */ /* 0x000fc80007fe0100 */
[----:B-1----:R-:W-:-:S13]  /*00b0*/  ISETP.GE.AND P0, PT, R2, UR6, PT ;  /* 0x0000000602007c0c */ /* 0x002fda000bf06270 */
[----:B------:R-:W-:Y:S05]  /*00c0*/  @P0 EXIT ;  /* 0x000000000000094d */ /* 0x000fea0003800000 */
[----:B------:R-:W0:Y:S01]  /*00d0*/  LDC.64 R2, c[0x0][0x380] ;  /* 0x0000e000ff027b82 */ /* 0x000e220000000a00 */
[----:B------:R-:W1:Y:S01]  /*00e0*/  LDCU.64 UR4, c[0x0][0x358] ;  /* 0x00006b00ff0477ac */ /* 0x000e620008000a00 */
[----:B------:R-:W-:-:S06]  /*00f0*/  IMAD R9, R0, UR6, R7 ;  /* 0x0000000600097c24 */ /* 0x000fcc000f8e0207 */
[----:B------:R-:W2:Y:S08]  /*0100*/  LDC.64 R4, c[0x0][0x388] ;  /* 0x0000e200ff047b82 */ /* 0x000eb00000000a00 */
[----:B------:R-:W3:Y:S01]  /*0110*/  LDC.64 R6, c[0x0][0x390] ;  /* 0x0000e400ff067b82 */ /* 0x000ee20000000a00 */
[----:B0-----:R-:W-:-:S06]  /*0120*/  IMAD.WIDE R2, R9, 0x4, R2 ;  /* 0x0000000409027825 */ /* 0x001fcc00078e0202 */
[----:B-1----:R-:W4:Y:S01]  /*0130*/  LDG.E R2, desc[UR4][R2.64] ;  /* 0x0000000402027981 */ /* 0x002f22000c1e1900 */
[----:B--2---:R-:W-:-:S06]  /*0140*/  IMAD.WIDE R4, R9, 0x4, R4 ;  /* 0x0000000409047825 */ /* 0x004fcc00078e0204 */
[----:B------:R-:W4:Y:S01]  /*0150*/  LDG.E R5, desc[UR4][R4.64] ;  /* 0x0000000404057981 */ /* 0x000f22000c1e1900 */
[----:B---3--:R-:W-:Y:S01]  /*0160*/  IMAD.WIDE R6, R9, 0x4, R6 ;  /* 0x0000000409067825 */ /* 0x008fe200078e0206 */
[----:B----4-:R-:W-:-:S05]  /*0170*/  IADD3 R9, PT, PT, R2, R5, RZ ;  /* 0x0000000502097210 */ /* 0x010fca0007ffe0ff */
[----:B------:R-:W-:Y:S01]  /*0180*/  STG.E desc[UR4][R6.64], R9 ;  /* 0x0000000906007986 */ /* 0x000fe2000c101904 */
[----:B------:R-:W-:Y:S05]  /*0190*/  EXIT ;  /* 0x000000000000794d */ /* 0x000fea0003800000 */
.L_x_0:
[----:B------:R-:W-:-:S00]  /*01a0*/  BRA `(.L_x_0) ;  /* 0xfffffffc00fc7947 */ /* 0x000fc0000383ffff */
[----:B------:R-:W-:-:S00]  /*01b0*/  NOP ;  /* 0x0000000000007918 */ /* 0x000fc00000000000 */
        /* <DEDUP_REMOVED lines=12> */
.L_x_1:


//--------------------- .nv.shared.reserved.0     --------------------------
	.section	.nv.shared.reserved.0,"aw",@nobits
	.weak		__nv_reservedSMEM_offset_0_alias
	.size		__nv_reservedSMEM_offset_0_alias, 0, 64
	.other		__nv_reservedSMEM_offset_0_alias,@"STO_CUDA_RESERVED_SHARED STV_DEFAULT"
__nv_reservedSMEM_offset_0_alias:
	.zero		0
	.zero		64


//--------------------- .nv.constant0._Z9MatrixAddPiS_S_i --------------------------
	.section	.nv.constant0._Z9MatrixAddPiS_S_i,"a",@progbits
	.sectionflags	@""
	.align	4
.nv.constant0._Z9MatrixAddPiS_S_i:
	.zero		924


//--------------------- SYMBOLS --------------------------

	.type		.nv.reservedSmem.offset0,@object
	.size		.nv.reservedSmem.offset0,0x4
